//
// Generated by NVIDIA NVVM Compiler
//
// Compiler Build ID: CL-36424714
// Cuda compilation tools, release 13.0, V13.0.88
// Based on NVVM 20.0.0
//

.version 9.0
.target sm_100
.address_size 64

	// .globl	_Z17parallelPrimalityPiPb

.visible .entry _Z17parallelPrimalityPiPb(
	.param .u64 .ptr .align 1 _Z17parallelPrimalityPiPb_param_0,
	.param .u64 .ptr .align 1 _Z17parallelPrimalityPiPb_param_1
)
{
	.reg .pred 	%p<3>;
	.reg .b32 	%r<10>;
	.reg .b64 	%rd<5>;

	ld.param.u64 	%rd2, [_Z17parallelPrimalityPiPb_param_0];
	ld.param.u64 	%rd1, [_Z17parallelPrimalityPiPb_param_1];
	cvta.to.global.u64 	%rd3, %rd2;
	mov.u32 	%r3, %ctaid.x;
	shl.b32 	%r4, %r3, 7;
	mov.u32 	%r5, %tid.x;
	add.s32 	%r6, %r5, %r4;
	add.s32 	%r1, %r6, 2;
	mul.lo.s32 	%r7, %r1, %r1;
	ld.global.u32 	%r2, [%rd3];
	setp.gt.s32 	%p1, %r7, %r2;
	@%p1 bra 	$L__BB0_3;
	rem.s32 	%r8, %r2, %r1;
	setp.ne.s32 	%p2, %r8, 0;
	@%p2 bra 	$L__BB0_3;
	cvta.to.global.u64 	%rd4, %rd1;
	atom.global.exch.b32 	%r9, [%rd4], 0;
$L__BB0_3:
	ret;

}


// ===== COMPILED SASS (sm_100) =====

	.target	sm_100

	.elftype	@"ET_EXEC"


//--------------------- .note.nv.tkinfo           --------------------------
	.section	.note.nv.tkinfo,"",@"SHT_NOTE"
	.sectionflags	@"SHF_NOTE_NV_TKINFO"
	.tkinfo
        /*0018*/ 	.word	0x00000002
        /*0030*/ 	.string	""
        /*0030*/ 	.string	"ptxas"
        /*0030*/ 	.string	"Cuda compilation tools, release 13.0, V13.0.88"
        /*0030*/ 	.string	"Build cuda_13.0.r13.0/compiler.36424714_0"
        /*0030*/ 	.string	"-arch sm_100 -m 64 "



//--------------------- .note.nv.cuinfo           --------------------------
	.section	.note.nv.cuinfo,"",@"SHT_NOTE"
	.sectionflags	@"SHF_NOTE_NV_CUINFO"
        /*0018*/ 	.short	0x0002
        /*001a*/ 	.short	0x0064
        /*001c*/ 	.short	0x0082
	.zero		2


//--------------------- .nv.info                  --------------------------
	.section	.nv.info,"",@"SHT_CUDA_INFO"
	.align	4


	//----- nvinfo : EIATTR_REGCOUNT
	.align		4
        /*0000*/ 	.byte	0x04, 0x2f
        /*0002*/ 	.short	(.L_1 - .L_0)
	.align		4
.L_0:
        /*0004*/ 	.word	index@(_Z17parallelPrimalityPiPb)
        /*0008*/ 	.word	0x0000000b


	//----- nvinfo : EIATTR_FRAME_SIZE
	.align		4
.L_1:
        /*000c*/ 	.byte	0x04, 0x11
        /*000e*/ 	.short	(.L_3 - .L_2)
	.align		4
.L_2:
        /*0010*/ 	.word	index@(_Z17parallelPrimalityPiPb)
        /*0014*/ 	.word	0x00000000


	//----- nvinfo : EIATTR_MIN_STACK_SIZE
	.align		4
.L_3:
        /*0018*/ 	.byte	0x04, 0x12
        /*001a*/ 	.short	(.L_5 - .L_4)
	.align		4
.L_4:
        /*001c*/ 	.word	index@(_Z17parallelPrimalityPiPb)
        /*0020*/ 	.word	0x00000000
.L_5:


//--------------------- .nv.compat                --------------------------
	.section	.nv.compat,"",@"SHT_CUDA_COMPAT_INFO"
	.align	4
        /*0000*/ 	.byte	0x02, 0x09, 0x00, 0x00, 0x02, 0x02, 0x01, 0x00, 0x02, 0x05, 0x05, 0x00, 0x03, 0x07, 0x01, 0x01
        /*0010*/ 	.byte	0x02, 0x03, 0x00, 0x00, 0x02, 0x06, 0x01, 0x00, 0x04, 0x0b, 0x08, 0x00, 0x09, 0x00, 0x00, 0x00
        /*0020*/ 	.byte	0x00, 0x00, 0x00, 0x00


//--------------------- .nv.info._Z17parallelPrimalityPiPb --------------------------
	.section	.nv.info._Z17parallelPrimalityPiPb,"",@"SHT_CUDA_INFO"
	.sectionflags	@""
	.align	4


	//----- nvinfo : EIATTR_CUDA_API_VERSION
	.align		4
        /*0000*/ 	.byte	0x04, 0x37
        /*0002*/ 	.short	(.L_7 - .L_6)
.L_6:
        /*0004*/ 	.word	0x00000082


	//----- nvinfo : EIATTR_KPARAM_INFO
	.align		4
.L_7:
        /*0008*/ 	.byte	0x04, 0x17
        /*000a*/ 	.short	(.L_9 - .L_8)
.L_8:
        /*000c*/ 	.word	0x00000000
        /*0010*/ 	.short	0x0001
        /*0012*/ 	.short	0x0008
        /*0014*/ 	.byte	0x00, 0xf5, 0x21, 0x00


	//----- nvinfo : EIATTR_KPARAM_INFO
	.align		4
.L_9:
        /*0018*/ 	.byte	0x04, 0x17
        /*001a*/ 	.short	(.L_11 - .L_10)
.L_10:
        /*001c*/ 	.word	0x00000000
        /*0020*/ 	.short	0x0000
        /*0022*/ 	.short	0x0000
        /*0024*/ 	.byte	0x00, 0xf5, 0x21, 0x00


	//----- nvinfo : EIATTR_SPARSE_MMA_MASK
	.align		4
.L_11:
        /*0028*/ 	.byte	0x03, 0x50
        /*002a*/ 	.short	0x0000


	//----- nvinfo : EIATTR_MAXREG_COUNT
	.align		4
        /*002c*/ 	.byte	0x03, 0x1b
        /*002e*/ 	.short	0x00ff


	//----- nvinfo : EIATTR_MERCURY_ISA_VERSION
	.align		4
        /*0030*/ 	.byte	0x03, 0x5f
        /*0032*/ 	.short	0x0101


	//----- nvinfo : EIATTR_VRC_CTA_INIT_COUNT
	.align		4
        /*0034*/ 	.byte	0x02, 0x4a
	.zero		1
	.zero		1


	//----- nvinfo : EIATTR_EXIT_INSTR_OFFSETS
	.align		4
        /*0038*/ 	.byte	0x04, 0x1c
        /*003a*/ 	.short	(.L_13 - .L_12)


	//   ....[0]....
.L_12:
        /*003c*/ 	.word	0x000000a0


	//   ....[1]....
        /*0040*/ 	.word	0x00000230


	//   ....[2]....
        /*0044*/ 	.word	0x00000260


	//----- nvinfo : EIATTR_CBANK_PARAM_SIZE
	.align		4
.L_13:
        /*0048*/ 	.byte	0x03, 0x19
        /*004a*/ 	.short	0x0010


	//----- nvinfo : EIATTR_PARAM_CBANK
	.align		4
        /*004c*/ 	.byte	0x04, 0x0a
        /*004e*/ 	.short	(.L_15 - .L_14)
	.align		4
.L_14:
        /*0050*/ 	.word	index@(.nv.constant0._Z17parallelPrimalityPiPb)
        /*0054*/ 	.short	0x0380
        /*0056*/ 	.short	0x0010


	//----- nvinfo : EIATTR_SW_WAR
	.align		4
.L_15:
        /*0058*/ 	.byte	0x04, 0x36
        /*005a*/ 	.short	(.L_17 - .L_16)
.L_16:
        /*005c*/ 	.word	0x00000008
.L_17:


//--------------------- .nv.callgraph             --------------------------
	.section	.nv.callgraph,"",@"SHT_CUDA_CALLGRAPH"
	.align	4
	.sectionentsize	8
	.align		4
        /*0000*/ 	.word	0x00000000
	.align		4
        /*0004*/ 	.word	0xffffffff
	.align		4
        /*0008*/ 	.word	0x00000000
	.align		4
        /*000c*/ 	.word	0xfffffffe
	.align		4
        /*0010*/ 	.word	0x00000000
	.align		4
        /*0014*/ 	.word	0xfffffffd
	.align		4
        /*0018*/ 	.word	0x00000000
	.align		4
        /*001c*/ 	.word	0xfffffffc


//--------------------- .text._Z17parallelPrimalityPiPb --------------------------
	.section	.text._Z17parallelPrimalityPiPb,"ax",@progbits
	.align	128
        .global         _Z17parallelPrimalityPiPb
        .type           _Z17parallelPrimalityPiPb,@function
        .size           _Z17parallelPrimalityPiPb,(.L_x_1 - _Z17parallelPrimalityPiPb)
        .other          _Z17parallelPrimalityPiPb,@"STO_CUDA_ENTRY STV_DEFAULT"
_Z17parallelPrimalityPiPb:
.text._Z17parallelPrimalityPiPb:
[----:B------:R-:W-:Y:S08]  /*0000*/  LDC R1, c[0x0][0x37c] ;  /* 0x0000df00ff017b82 */ /* 0x000ff00000000800 */
[----:B------:R-:W0:Y:S01]  /*0010*/  LDC.64 R2, c[0x0][0x380] ;  /* 0x0000e000ff027b82 */ /* 0x000e220000000a00 */
[----:B------:R-:W0:Y:S02]  /*0020*/  LDCU.64 UR4, c[0x0][0x358] ;  /* 0x00006b00ff0477ac */ /* 0x000e240008000a00 */
[----:B0-----:R-:W2:Y:S01]  /*0030*/  LDG.E R5, desc[UR4][R2.64] ;  /* 0x0000000402057981 */ /* 0x001ea2000c1e1900 */
[----:B------:R-:W0:Y:S01]  /*0040*/  S2R R0, SR_CTAID.X ;  /* 0x0000000000007919 */ /* 0x000e220000002500 */
[----:B------:R-:W0:Y:S02]  /*0050*/  S2R R7, SR_TID.X ;  /* 0x0000000000077919 */ /* 0x000e240000002100 */
[----:B0-----:R-:W-:-:S04]  /*0060*/  IMAD R0, R0, 0x80, R7 ;  /* 0x0000008000007824 */ /* 0x001fc800078e0207 */
[----:B------:R-:W-:-:S04]  /*0070*/  VIADD R0, R0, 0x2 ;  /* 0x0000000200007836 */ /* 0x000fc80000000000 */
[----:B------:R-:W-:-:S05]  /*0080*/  IMAD R4, R0, R0, RZ ;  /* 0x0000000000047224 */ /* 0x000fca00078e02ff */
[----:B--2---:R-:W-:-:S13]  /*0090*/  ISETP.GT.AND P0, PT, R4, R5, PT ;  /* 0x000000050400720c */ /* 0x004fda0003f04270 */
[----:B------:R-:W-:Y:S05]  /*00a0*/  @P0 EXIT ;  /* 0x000000000000094d */ /* 0x000fea0003800000 */
[-C--:B------:R-:W-:Y:S02]  /*00b0*/  IABS R6, R0.reuse ;  /* 0x0000000000067213 */ /* 0x080fe40000000000 */
[----:B------:R-:W-:Y:S02]  /*00c0*/  IABS R8, R0 ;  /* 0x0000000000087213 */ /* 0x000fe40000000000 */
[----:B------:R-:W0:Y:S01]  /*00d0*/  I2F.RP R4, R6 ;  /* 0x0000000600047306 */ /* 0x000e220000209400 */
[----:B------:R-:W-:Y:S02]  /*00e0*/  ISETP.GE.AND P2, PT, R5, RZ, PT ;  /* 0x000000ff0500720c */ /* 0x000fe40003f46270 */
[----:B------:R-:W-:-:S05]  /*00f0*/  IMAD.MOV R8, RZ, RZ, -R8 ;  /* 0x000000ffff087224 */ /* 0x000fca00078e0a08 */
[----:B0-----:R-:W0:Y:S02]  /*0100*/  MUFU.RCP R4, R4 ;  /* 0x0000000400047308 */ /* 0x001e240000001000 */
[----:B0-----:R-:W-:Y:S02]  /*0110*/  IADD3 R2, PT, PT, R4, 0xffffffe, RZ ;  /* 0x0ffffffe04027810 */ /* 0x001fe40007ffe0ff */
[----:B------:R-:W-:-:S04]  /*0120*/  IABS R4, R5 ;  /* 0x0000000500047213 */ /* 0x000fc80000000000 */
[----:B------:R0:W1:Y:S02]  /*0130*/  F2I.FTZ.U32.TRUNC.NTZ R3, R2 ;  /* 0x0000000200037305 */ /* 0x000064000021f000 */
[----:B0-----:R-:W-:Y:S02]  /*0140*/  HFMA2 R2, -RZ, RZ, 0, 0 ;  /* 0x00000000ff027431 */ /* 0x001fe400000001ff */
[----:B-1----:R-:W-:-:S04]  /*0150*/  IMAD.MOV R7, RZ, RZ, -R3 ;  /* 0x000000ffff077224 */ /* 0x002fc800078e0a03 */
[----:B------:R-:W-:-:S04]  /*0160*/  IMAD R7, R7, R6, RZ ;  /* 0x0000000607077224 */ /* 0x000fc800078e02ff */
[----:B------:R-:W-:-:S04]  /*0170*/  IMAD.HI.U32 R3, R3, R7, R2 ;  /* 0x0000000703037227 */ /* 0x000fc800078e0002 */
[----:B------:R-:W-:Y:S02]  /*0180*/  IMAD.MOV.U32 R7, RZ, RZ, R8 ;  /* 0x000000ffff077224 */ /* 0x000fe400078e0008 */
[----:B------:R-:W-:-:S04]  /*0190*/  IMAD.HI.U32 R3, R3, R4, RZ ;  /* 0x0000000403037227 */ /* 0x000fc800078e00ff */
[----:B------:R-:W-:-:S05]  /*01a0*/  IMAD R3, R3, R7, R4 ;  /* 0x0000000703037224 */ /* 0x000fca00078e0204 */
[----:B------:R-:W-:-:S13]  /*01b0*/  ISETP.GT.U32.AND P0, PT, R6, R3, PT ;  /* 0x000000030600720c */ /* 0x000fda0003f04070 */
[----:B------:R-:W-:Y:S02]  /*01c0*/  @!P0 IADD3 R3, PT, PT, R3, -R6, RZ ;  /* 0x8000000603038210 */ /* 0x000fe40007ffe0ff */
[----:B------:R-:W-:Y:S02]  /*01d0*/  ISETP.NE.AND P0, PT, R0, RZ, PT ;  /* 0x000000ff0000720c */ /* 0x000fe40003f05270 */
[----:B------:R-:W-:-:S13]  /*01e0*/  ISETP.GT.U32.AND P1, PT, R6, R3, PT ;  /* 0x000000030600720c */ /* 0x000fda0003f24070 */
[----:B------:R-:W-:-:S05]  /*01f0*/  @!P1 IMAD.IADD R3, R3, 0x1, -R6 ;  /* 0x0000000103039824 */ /* 0x000fca00078e0a06 */
[----:B------:R-:W-:Y:S02]  /*0200*/  @!P2 IADD3 R3, PT, PT, -R3, RZ, RZ ;  /* 0x000000ff0303a210 */ /* 0x000fe40007ffe1ff */
[----:B------:R-:W-:-:S04]  /*0210*/  @!P0 LOP3.LUT R3, RZ, R0, RZ, 0x33, !PT ;  /* 0x00000000ff038212 */ /* 0x000fc800078e33ff */
[----:B------:R-:W-:-:S13]  /*0220*/  ISETP.NE.AND P0, PT, R3, RZ, PT ;  /* 0x000000ff0300720c */ /* 0x000fda0003f05270 */
[----:B------:R-:W-:Y:S05]  /*0230*/  @P0 EXIT ;  /* 0x000000000000094d */ /* 0x000fea0003800000 */
[----:B------:R-:W0:Y:S02]  /*0240*/  LDC.64 R2, c[0x0][0x388] ;  /* 0x0000e200ff027b82 */ /* 0x000e240000000a00 */
[----:B0-----:R-:W-:Y:S01]  /*0250*/  ATOMG.E.EXCH.STRONG.GPU PT, RZ, desc[UR4][R2.64], RZ ;  /* 0x800000ff02ff79a8 */ /* 0x001fe2000c1ef104 */
[----:B------:R-:W-:Y:S05]  /*0260*/  EXIT ;  /* 0x000000000000794d */ /* 0x000fea0003800000 */
.L_x_0:
[----:B------:R-:W-:-:S00]  /*0270*/  BRA `(.L_x_0) ;  /* 0xfffffffc00fc7947 */ /* 0x000fc0000383ffff */
[----:B------:R-:W-:-:S00]  /*0280*/  NOP ;  /* 0x0000000000007918 */ /* 0x000fc00000000000 */
[----:B------:R-:W-:-:S00]  /*0290*/  NOP ;  /* 0x0000000000007918 */ /* 0x000fc00000000000 */
[----:B------:R-:W-:-:S00]  /*02a0*/  NOP ;  /* 0x0000000000007918 */ /* 0x000fc00000000000 */
[----:B------:R-:W-:-:S00]  /*02b0*/  NOP ;  /* 0x0000000000007918 */ /* 0x000fc00000000000 */
[----:B------:R-:W-:-:S00]  /*02c0*/  NOP ;  /* 0x0000000000007918 */ /* 0x000fc00000000000 */
[----:B------:R-:W-:-:S00]  /*02d0*/  NOP ;  /* 0x0000000000007918 */ /* 0x000fc00000000000 */
[----:B------:R-:W-:-:S00]  /*02e0*/  NOP ;  /* 0x0000000000007918 */ /* 0x000fc00000000000 */
[----:B------:R-:W-:-:S00]  /*02f0*/  NOP ;  /* 0x0000000000007918 */ /* 0x000fc00000000000 */
.L_x_1:


//--------------------- .nv.shared.reserved.0     --------------------------
	.section	.nv.shared.reserved.0,"aw",@nobits
	.weak		__nv_reservedSMEM_offset_0_alias
	.size		__nv_reservedSMEM_offset_0_alias, 0, 64
	.other		__nv_reservedSMEM_offset_0_alias,@"STO_CUDA_RESERVED_SHARED STV_DEFAULT"
__nv_reservedSMEM_offset_0_alias:
	.zero		0
	.zero		64


//--------------------- .nv.constant0._Z17parallelPrimalityPiPb --------------------------
	.section	.nv.constant0._Z17parallelPrimalityPiPb,"a",@progbits
	.sectionflags	@""
	.align	4
.nv.constant0._Z17parallelPrimalityPiPb:
	.zero		912


//--------------------- SYMBOLS --------------------------

	.type		.nv.reservedSmem.offset0,@object
	.size		.nv.reservedSmem.offset0,0x4
